//
// Generated by NVIDIA NVVM Compiler
//
// Compiler Build ID: CL-36424714
// Cuda compilation tools, release 13.0, V13.0.88
// Based on NVVM 20.0.0
//

.version 9.0
.target sm_100
.address_size 64

	// .globl	_Z3addPfS_S_

.visible .entry _Z3addPfS_S_(
	.param .u64 .ptr .align 1 _Z3addPfS_S__param_0,
	.param .u64 .ptr .align 1 _Z3addPfS_S__param_1,
	.param .u64 .ptr .align 1 _Z3addPfS_S__param_2
)
{
	.reg .pred 	%p<7>;
	.reg .b32 	%r<30>;
	.reg .b32 	%f<16>;
	.reg .b64 	%rd<25>;

	ld.param.u64 	%rd4, [_Z3addPfS_S__param_0];
	ld.param.u64 	%rd5, [_Z3addPfS_S__param_1];
	ld.param.u64 	%rd6, [_Z3addPfS_S__param_2];
	cvta.to.global.u64 	%rd1, %rd6;
	cvta.to.global.u64 	%rd2, %rd5;
	cvta.to.global.u64 	%rd3, %rd4;
	mov.u32 	%r12, %ctaid.x;
	mov.u32 	%r13, %ntid.x;
	mov.u32 	%r14, %tid.x;
	mad.lo.s32 	%r28, %r12, %r13, %r14;
	mov.u32 	%r15, %nctaid.x;
	mul.lo.s32 	%r2, %r13, %r15;
	setp.gt.s32 	%p1, %r28, 24;
	@%p1 bra 	$L__BB0_7;
	add.s32 	%r16, %r28, %r2;
	max.s32 	%r17, %r16, 25;
	setp.lt.s32 	%p2, %r16, 25;
	selp.u32 	%r18, 1, 0, %p2;
	add.s32 	%r19, %r16, %r18;
	sub.s32 	%r20, %r17, %r19;
	div.u32 	%r21, %r20, %r2;
	add.s32 	%r3, %r21, %r18;
	and.b32  	%r22, %r3, 3;
	setp.eq.s32 	%p3, %r22, 3;
	@%p3 bra 	$L__BB0_4;
	add.s32 	%r23, %r3, 1;
	and.b32  	%r24, %r23, 3;
	neg.s32 	%r26, %r24;
$L__BB0_3:
	.pragma "nounroll";
	mul.wide.s32 	%rd7, %r28, 4;
	add.s64 	%rd8, %rd1, %rd7;
	add.s64 	%rd9, %rd2, %rd7;
	add.s64 	%rd10, %rd3, %rd7;
	ld.global.f32 	%f1, [%rd10];
	ld.global.f32 	%f2, [%rd9];
	add.f32 	%f3, %f1, %f2;
	st.global.f32 	[%rd8], %f3;
	add.s32 	%r28, %r28, %r2;
	add.s32 	%r26, %r26, 1;
	setp.ne.s32 	%p4, %r26, 0;
	@%p4 bra 	$L__BB0_3;
$L__BB0_4:
	setp.lt.u32 	%p5, %r3, 3;
	@%p5 bra 	$L__BB0_7;
	mul.wide.s32 	%rd15, %r2, 4;
	shl.b32 	%r25, %r2, 2;
$L__BB0_6:
	mul.wide.s32 	%rd11, %r28, 4;
	add.s64 	%rd12, %rd3, %rd11;
	ld.global.f32 	%f4, [%rd12];
	add.s64 	%rd13, %rd2, %rd11;
	ld.global.f32 	%f5, [%rd13];
	add.f32 	%f6, %f4, %f5;
	add.s64 	%rd14, %rd1, %rd11;
	st.global.f32 	[%rd14], %f6;
	add.s64 	%rd16, %rd12, %rd15;
	ld.global.f32 	%f7, [%rd16];
	add.s64 	%rd17, %rd13, %rd15;
	ld.global.f32 	%f8, [%rd17];
	add.f32 	%f9, %f7, %f8;
	add.s64 	%rd18, %rd14, %rd15;
	st.global.f32 	[%rd18], %f9;
	add.s64 	%rd19, %rd16, %rd15;
	ld.global.f32 	%f10, [%rd19];
	add.s64 	%rd20, %rd17, %rd15;
	ld.global.f32 	%f11, [%rd20];
	add.f32 	%f12, %f10, %f11;
	add.s64 	%rd21, %rd18, %rd15;
	st.global.f32 	[%rd21], %f12;
	add.s64 	%rd22, %rd19, %rd15;
	ld.global.f32 	%f13, [%rd22];
	add.s64 	%rd23, %rd20, %rd15;
	ld.global.f32 	%f14, [%rd23];
	add.f32 	%f15, %f13, %f14;
	add.s64 	%rd24, %rd21, %rd15;
	st.global.f32 	[%rd24], %f15;
	add.s32 	%r28, %r25, %r28;
	setp.lt.s32 	%p6, %r28, 25;
	@%p6 bra 	$L__BB0_6;
$L__BB0_7:
	ret;

}


// ===== COMPILED SASS (sm_100) =====

	.target	sm_100

	.elftype	@"ET_EXEC"


//--------------------- .note.nv.tkinfo           --------------------------
	.section	.note.nv.tkinfo,"",@"SHT_NOTE"
	.sectionflags	@"SHF_NOTE_NV_TKINFO"
	.tkinfo
        /*0018*/ 	.word	0x00000002
        /*0030*/ 	.string	""
        /*0030*/ 	.string	"ptxas"
        /*0030*/ 	.string	"Cuda compilation tools, release 13.0, V13.0.88"
        /*0030*/ 	.string	"Build cuda_13.0.r13.0/compiler.36424714_0"
        /*0030*/ 	.string	"-arch sm_100 -m 64 "



//--------------------- .note.nv.cuinfo           --------------------------
	.section	.note.nv.cuinfo,"",@"SHT_NOTE"
	.sectionflags	@"SHF_NOTE_NV_CUINFO"
        /*0018*/ 	.short	0x0002
        /*001a*/ 	.short	0x0064
        /*001c*/ 	.short	0x0082
	.zero		2


//--------------------- .nv.info                  --------------------------
	.section	.nv.info,"",@"SHT_CUDA_INFO"
	.align	4


	//----- nvinfo : EIATTR_REGCOUNT
	.align		4
        /*0000*/ 	.byte	0x04, 0x2f
        /*0002*/ 	.short	(.L_1 - .L_0)
	.align		4
.L_0:
        /*0004*/ 	.word	index@(_Z3addPfS_S_)
        /*0008*/ 	.word	0x0000001a


	//----- nvinfo : EIATTR_FRAME_SIZE
	.align		4
.L_1:
        /*000c*/ 	.byte	0x04, 0x11
        /*000e*/ 	.short	(.L_3 - .L_2)
	.align		4
.L_2:
        /*0010*/ 	.word	index@(_Z3addPfS_S_)
        /*0014*/ 	.word	0x00000000


	//----- nvinfo : EIATTR_MIN_STACK_SIZE
	.align		4
.L_3:
        /*0018*/ 	.byte	0x04, 0x12
        /*001a*/ 	.short	(.L_5 - .L_4)
	.align		4
.L_4:
        /*001c*/ 	.word	index@(_Z3addPfS_S_)
        /*0020*/ 	.word	0x00000000
.L_5:


//--------------------- .nv.compat                --------------------------
	.section	.nv.compat,"",@"SHT_CUDA_COMPAT_INFO"
	.align	4
        /*0000*/ 	.byte	0x02, 0x09, 0x00, 0x00, 0x02, 0x02, 0x01, 0x00, 0x02, 0x05, 0x05, 0x00, 0x03, 0x07, 0x01, 0x01
        /*0010*/ 	.byte	0x02, 0x03, 0x00, 0x00, 0x02, 0x06, 0x01, 0x00, 0x04, 0x0b, 0x08, 0x00, 0x09, 0x00, 0x00, 0x00
        /*0020*/ 	.byte	0x00, 0x00, 0x00, 0x00


//--------------------- .nv.info._Z3addPfS_S_     --------------------------
	.section	.nv.info._Z3addPfS_S_,"",@"SHT_CUDA_INFO"
	.sectionflags	@""
	.align	4


	//----- nvinfo : EIATTR_CUDA_API_VERSION
	.align		4
        /*0000*/ 	.byte	0x04, 0x37
        /*0002*/ 	.short	(.L_7 - .L_6)
.L_6:
        /*0004*/ 	.word	0x00000082


	//----- nvinfo : EIATTR_KPARAM_INFO
	.align		4
.L_7:
        /*0008*/ 	.byte	0x04, 0x17
        /*000a*/ 	.short	(.L_9 - .L_8)
.L_8:
        /*000c*/ 	.word	0x00000000
        /*0010*/ 	.short	0x0002
        /*0012*/ 	.short	0x0010
        /*0014*/ 	.byte	0x00, 0xf5, 0x21, 0x00


	//----- nvinfo : EIATTR_KPARAM_INFO
	.align		4
.L_9:
        /*0018*/ 	.byte	0x04, 0x17
        /*001a*/ 	.short	(.L_11 - .L_10)
.L_10:
        /*001c*/ 	.word	0x00000000
        /*0020*/ 	.short	0x0001
        /*0022*/ 	.short	0x0008
        /*0024*/ 	.byte	0x00, 0xf5, 0x21, 0x00


	//----- nvinfo : EIATTR_KPARAM_INFO
	.align		4
.L_11:
        /*0028*/ 	.byte	0x04, 0x17
        /*002a*/ 	.short	(.L_13 - .L_12)
.L_12:
        /*002c*/ 	.word	0x00000000
        /*0030*/ 	.short	0x0000
        /*0032*/ 	.short	0x0000
        /*0034*/ 	.byte	0x00, 0xf5, 0x21, 0x00


	//----- nvinfo : EIATTR_SPARSE_MMA_MASK
	.align		4
.L_13:
        /*0038*/ 	.byte	0x03, 0x50
        /*003a*/ 	.short	0x0000


	//----- nvinfo : EIATTR_MAXREG_COUNT
	.align		4
        /*003c*/ 	.byte	0x03, 0x1b
        /*003e*/ 	.short	0x00ff


	//----- nvinfo : EIATTR_MERCURY_ISA_VERSION
	.align		4
        /*0040*/ 	.byte	0x03, 0x5f
        /*0042*/ 	.short	0x0101


	//----- nvinfo : EIATTR_VRC_CTA_INIT_COUNT
	.align		4
        /*0044*/ 	.byte	0x02, 0x4a
	.zero		1
	.zero		1


	//----- nvinfo : EIATTR_EXIT_INSTR_OFFSETS
	.align		4
        /*0048*/ 	.byte	0x04, 0x1c
        /*004a*/ 	.short	(.L_15 - .L_14)


	//   ....[0]....
.L_14:
        /*004c*/ 	.word	0x00000080


	//   ....[1]....
        /*0050*/ 	.word	0x00000390


	//   ....[2]....
        /*0054*/ 	.word	0x000005c0


	//----- nvinfo : EIATTR_CRS_STACK_SIZE
	.align		4
.L_15:
        /*0058*/ 	.byte	0x04, 0x1e
        /*005a*/ 	.short	(.L_17 - .L_16)
.L_16:
        /*005c*/ 	.word	0x00000000


	//----- nvinfo : EIATTR_CBANK_PARAM_SIZE
	.align		4
.L_17:
        /*0060*/ 	.byte	0x03, 0x19
        /*0062*/ 	.short	0x0018


	//----- nvinfo : EIATTR_PARAM_CBANK
	.align		4
        /*0064*/ 	.byte	0x04, 0x0a
        /*0066*/ 	.short	(.L_19 - .L_18)
	.align		4
.L_18:
        /*0068*/ 	.word	index@(.nv.constant0._Z3addPfS_S_)
        /*006c*/ 	.short	0x0380
        /*006e*/ 	.short	0x0018


	//----- nvinfo : EIATTR_SW_WAR
	.align		4
.L_19:
        /*0070*/ 	.byte	0x04, 0x36
        /*0072*/ 	.short	(.L_21 - .L_20)
.L_20:
        /*0074*/ 	.word	0x00000008
.L_21:


//--------------------- .nv.callgraph             --------------------------
	.section	.nv.callgraph,"",@"SHT_CUDA_CALLGRAPH"
	.align	4
	.sectionentsize	8
	.align		4
        /*0000*/ 	.word	0x00000000
	.align		4
        /*0004*/ 	.word	0xffffffff
	.align		4
        /*0008*/ 	.word	0x00000000
	.align		4
        /*000c*/ 	.word	0xfffffffe
	.align		4
        /*0010*/ 	.word	0x00000000
	.align		4
        /*0014*/ 	.word	0xfffffffd
	.align		4
        /*0018*/ 	.word	0x00000000
	.align		4
        /*001c*/ 	.word	0xfffffffc


//--------------------- .text._Z3addPfS_S_        --------------------------
	.section	.text._Z3addPfS_S_,"ax",@progbits
	.align	128
        .global         _Z3addPfS_S_
        .type           _Z3addPfS_S_,@function
        .size           _Z3addPfS_S_,(.L_x_5 - _Z3addPfS_S_)
        .other          _Z3addPfS_S_,@"STO_CUDA_ENTRY STV_DEFAULT"
_Z3addPfS_S_:
.text._Z3addPfS_S_:
[----:B------:R-:W-:Y:S01]  /*0000*/  LDC R1, c[0x0][0x37c] ;  /* 0x0000df00ff017b82 */ /* 0x000fe20000000800 */
[----:B------:R-:W0:Y:S07]  /*0010*/  S2R R3, SR_TID.X ;  /* 0x0000000000037919 */ /* 0x000e2e0000002100 */
[----:B------:R-:W0:Y:S08]  /*0020*/  S2UR UR4, SR_CTAID.X ;  /* 0x00000000000479c3 */ /* 0x000e300000002500 */
[----:B------:R-:W0:Y:S01]  /*0030*/  LDC R0, c[0x0][0x360] ;  /* 0x0000d800ff007b82 */ /* 0x000e220000000800 */
[----:B------:R-:W1:Y:S01]  /*0040*/  LDCU UR5, c[0x0][0x370] ;  /* 0x00006e00ff0577ac */ /* 0x000e620008000800 */
[----:B0-----:R-:W-:-:S02]  /*0050*/  IMAD R3, R0, UR4, R3 ;  /* 0x0000000400037c24 */ /* 0x001fc4000f8e0203 */
[----:B-1----:R-:W-:-:S03]  /*0060*/  IMAD R0, R0, UR5, RZ ;  /* 0x0000000500007c24 */ /* 0x002fc6000f8e02ff */
[----:B------:R-:W-:-:S13]  /*0070*/  ISETP.GT.AND P0, PT, R3, 0x18, PT ;  /* 0x000000180300780c */ /* 0x000fda0003f04270 */
[----:B------:R-:W-:Y:S05]  /*0080*/  @P0 EXIT ;  /* 0x000000000000094d */ /* 0x000fea0003800000 */
[----:B------:R-:W0:Y:S01]  /*0090*/  I2F.U32.RP R8, R0 ;  /* 0x0000000000087306 */ /* 0x000e220000209000 */
[----:B------:R-:W-:Y:S01]  /*00a0*/  IADD3 R2, PT, PT, R0, R3, RZ ;  /* 0x0000000300027210 */ /* 0x000fe20007ffe0ff */
[----:B------:R-:W1:Y:S01]  /*00b0*/  LDCU.64 UR4, c[0x0][0x358] ;  /* 0x00006b00ff0477ac */ /* 0x000e620008000a00 */
[----:B------:R-:W-:Y:S01]  /*00c0*/  IADD3 R9, PT, PT, RZ, -R0, RZ ;  /* 0x80000000ff097210 */ /* 0x000fe20007ffe0ff */
[----:B------:R-:W-:Y:S01]  /*00d0*/  BSSY.RECONVERGENT B0, `(.L_x_0) ;  /* 0x000002b000007945 */ /* 0x000fe20003800200 */
[C---:B------:R-:W-:Y:S02]  /*00e0*/  ISETP.GE.AND P0, PT, R2.reuse, 0x19, PT ;  /* 0x000000190200780c */ /* 0x040fe40003f06270 */
[----:B------:R-:W-:Y:S02]  /*00f0*/  VIMNMX R7, PT, PT, R2, 0x19, !PT ;  /* 0x0000001902077848 */ /* 0x000fe40007fe0100 */
[----:B------:R-:W-:Y:S02]  /*0100*/  SEL R6, RZ, 0x1, P0 ;  /* 0x00000001ff067807 */ /* 0x000fe40000000000 */
[----:B------:R-:W-:-:S02]  /*0110*/  ISETP.NE.U32.AND P2, PT, R0, RZ, PT ;  /* 0x000000ff0000720c */ /* 0x000fc40003f45070 */
[----:B------:R-:W-:Y:S01]  /*0120*/  IADD3 R7, PT, PT, R7, -R2, -R6 ;  /* 0x8000000207077210 */ /* 0x000fe20007ffe806 */
[----:B0-----:R-:W0:Y:S02]  /*0130*/  MUFU.RCP R8, R8 ;  /* 0x0000000800087308 */ /* 0x001e240000001000 */
[----:B0-----:R-:W-:-:S06]  /*0140*/  IADD3 R4, PT, PT, R8, 0xffffffe, RZ ;  /* 0x0ffffffe08047810 */ /* 0x001fcc0007ffe0ff */
[----:B------:R0:W2:Y:S02]  /*0150*/  F2I.FTZ.U32.TRUNC.NTZ R5, R4 ;  /* 0x0000000400057305 */ /* 0x0000a4000021f000 */
[----:B0-----:R-:W-:Y:S02]  /*0160*/  HFMA2 R4, -RZ, RZ, 0, 0 ;  /* 0x00000000ff047431 */ /* 0x001fe400000001ff */
[----:B--2---:R-:W-:-:S04]  /*0170*/  IMAD R9, R9, R5, RZ ;  /* 0x0000000509097224 */ /* 0x004fc800078e02ff */
[----:B------:R-:W-:-:S06]  /*0180*/  IMAD.HI.U32 R8, R5, R9, R4 ;  /* 0x0000000905087227 */ /* 0x000fcc00078e0004 */
[----:B------:R-:W-:-:S05]  /*0190*/  IMAD.HI.U32 R5, R8, R7, RZ ;  /* 0x0000000708057227 */ /* 0x000fca00078e00ff */
[----:B------:R-:W-:-:S05]  /*01a0*/  IADD3 R2, PT, PT, -R5, RZ, RZ ;  /* 0x000000ff05027210 */ /* 0x000fca0007ffe1ff */
[----:B------:R-:W-:-:S05]  /*01b0*/  IMAD R7, R0, R2, R7 ;  /* 0x0000000200077224 */ /* 0x000fca00078e0207 */
[----:B------:R-:W-:-:S13]  /*01c0*/  ISETP.GE.U32.AND P0, PT, R7, R0, PT ;  /* 0x000000000700720c */ /* 0x000fda0003f06070 */
[----:B------:R-:W-:Y:S02]  /*01d0*/  @P0 IADD3 R7, PT, PT, -R0, R7, RZ ;  /* 0x0000000700070210 */ /* 0x000fe40007ffe1ff */
[----:B------:R-:W-:Y:S02]  /*01e0*/  @P0 IADD3 R5, PT, PT, R5, 0x1, RZ ;  /* 0x0000000105050810 */ /* 0x000fe40007ffe0ff */
[----:B------:R-:W-:-:S13]  /*01f0*/  ISETP.GE.U32.AND P1, PT, R7, R0, PT ;  /* 0x000000000700720c */ /* 0x000fda0003f26070 */
[----:B------:R-:W-:Y:S02]  /*0200*/  @P1 IADD3 R5, PT, PT, R5, 0x1, RZ ;  /* 0x0000000105051810 */ /* 0x000fe40007ffe0ff */
[----:B------:R-:W-:-:S04]  /*0210*/  @!P2 LOP3.LUT R5, RZ, R0, RZ, 0x33, !PT ;  /* 0x00000000ff05a212 */ /* 0x000fc800078e33ff */
[----:B------:R-:W-:-:S04]  /*0220*/  IADD3 R2, PT, PT, R6, R5, RZ ;  /* 0x0000000506027210 */ /* 0x000fc80007ffe0ff */
[C---:B------:R-:W-:Y:S02]  /*0230*/  LOP3.LUT R4, R2.reuse, 0x3, RZ, 0xc0, !PT ;  /* 0x0000000302047812 */ /* 0x040fe400078ec0ff */
[----:B------:R-:W-:Y:S02]  /*0240*/  ISETP.GE.U32.AND P1, PT, R2, 0x3, PT ;  /* 0x000000030200780c */ /* 0x000fe40003f26070 */
[----:B------:R-:W-:-:S13]  /*0250*/  ISETP.NE.AND P0, PT, R4, 0x3, PT ;  /* 0x000000030400780c */ /* 0x000fda0003f05270 */
[----:B-1----:R-:W-:Y:S05]  /*0260*/  @!P0 BRA `(.L_x_1) ;  /* 0x0000000000448947 */ /* 0x002fea0003800000 */
[----:B------:R-:W0:Y:S01]  /*0270*/  LDC.64 R4, c[0x0][0x390] ;  /* 0x0000e400ff047b82 */ /* 0x000e220000000a00 */
[----:B------:R-:W-:-:S04]  /*0280*/  IADD3 R2, PT, PT, R2, 0x1, RZ ;  /* 0x0000000102027810 */ /* 0x000fc80007ffe0ff */
[----:B------:R-:W-:-:S03]  /*0290*/  LOP3.LUT R2, R2, 0x3, RZ, 0xc0, !PT ;  /* 0x0000000302027812 */ /* 0x000fc600078ec0ff */
[----:B------:R-:W1:Y:S01]  /*02a0*/  LDC.64 R6, c[0x0][0x380] ;  /* 0x0000e000ff067b82 */ /* 0x000e620000000a00 */
[----:B------:R-:W-:-:S07]  /*02b0*/  IADD3 R2, PT, PT, -R2, RZ, RZ ;  /* 0x000000ff02027210 */ /* 0x000fce0007ffe1ff */
[----:B------:R-:W2:Y:S02]  /*02c0*/  LDC.64 R8, c[0x0][0x388] ;  /* 0x0000e200ff087b82 */ /* 0x000ea40000000a00 */
.L_x_2:
[----:B--2---:R-:W-:-:S04]  /*02d0*/  IMAD.WIDE R12, R3, 0x4, R8 ;  /* 0x00000004030c7825 */ /* 0x004fc800078e0208 */
[C---:B-1----:R-:W-:Y:S02]  /*02e0*/  IMAD.WIDE R14, R3.reuse, 0x4, R6 ;  /* 0x00000004030e7825 */ /* 0x042fe400078e0206 */
[----:B------:R-:W2:Y:S04]  /*02f0*/  LDG.E R13, desc[UR4][R12.64] ;  /* 0x000000040c0d7981 */ /* 0x000ea8000c1e1900 */
[----:B------:R-:W2:Y:S01]  /*0300*/  LDG.E R14, desc[UR4][R14.64] ;  /* 0x000000040e0e7981 */ /* 0x000ea2000c1e1900 */
[----:B0--3--:R-:W-:Y:S01]  /*0310*/  IMAD.WIDE R10, R3, 0x4, R4 ;  /* 0x00000004030a7825 */ /* 0x009fe200078e0204 */
[----:B------:R-:W-:Y:S02]  /*0320*/  IADD3 R2, PT, PT, R2, 0x1, RZ ;  /* 0x0000000102027810 */ /* 0x000fe40007ffe0ff */
[----:B------:R-:W-:-:S02]  /*0330*/  IADD3 R3, PT, PT, R0, R3, RZ ;  /* 0x0000000300037210 */ /* 0x000fc40007ffe0ff */
[----:B------:R-:W-:Y:S01]  /*0340*/  ISETP.NE.AND P0, PT, R2, RZ, PT ;  /* 0x000000ff0200720c */ /* 0x000fe20003f05270 */
[----:B--2---:R-:W-:-:S05]  /*0350*/  FADD R17, R14, R13 ;  /* 0x0000000d0e117221 */ /* 0x004fca0000000000 */
[----:B------:R3:W-:Y:S07]  /*0360*/  STG.E desc[UR4][R10.64], R17 ;  /* 0x000000110a007986 */ /* 0x0007ee000c101904 */
[----:B------:R-:W-:Y:S05]  /*0370*/  @P0 BRA `(.L_x_2) ;  /* 0xfffffffc00d40947 */ /* 0x000fea000383ffff */
.L_x_1:
[----:B------:R-:W-:Y:S05]  /*0380*/  BSYNC.RECONVERGENT B0 ;  /* 0x0000000000007941 */ /* 0x000fea0003800200 */
.L_x_0:
[----:B------:R-:W-:Y:S05]  /*0390*/  @!P1 EXIT ;  /* 0x000000000000994d */ /* 0x000fea0003800000 */
.L_x_3:
[----:B------:R-:W3:Y:S08]  /*03a0*/  LDC.64 R4, c[0x0][0x380] ;  /* 0x0000e000ff047b82 */ /* 0x000ef00000000a00 */
[----:B------:R-:W0:Y:S01]  /*03b0*/  LDC.64 R6, c[0x0][0x388] ;  /* 0x0000e200ff067b82 */ /* 0x000e220000000a00 */
[----:B---3--:R-:W-:-:S07]  /*03c0*/  IMAD.WIDE R10, R3, 0x4, R4 ;  /* 0x00000004030a7825 */ /* 0x008fce00078e0204 */
[----:B------:R-:W1:Y:S01]  /*03d0*/  LDC.64 R4, c[0x0][0x390] ;  /* 0x0000e400ff047b82 */ /* 0x000e620000000a00 */
[----:B--2---:R-:W2:Y:S01]  /*03e0*/  LDG.E R2, desc[UR4][R10.64] ;  /* 0x000000040a027981 */ /* 0x004ea2000c1e1900 */
[----:B0-----:R-:W-:-:S05]  /*03f0*/  IMAD.WIDE R12, R3, 0x4, R6 ;  /* 0x00000004030c7825 */ /* 0x001fca00078e0206 */
[----:B------:R-:W2:Y:S01]  /*0400*/  LDG.E R7, desc[UR4][R12.64] ;  /* 0x000000040c077981 */ /* 0x000ea2000c1e1900 */
[----:B-1----:R-:W-:-:S04]  /*0410*/  IMAD.WIDE R16, R3, 0x4, R4 ;  /* 0x0000000403107825 */ /* 0x002fc800078e0204 */
[----:B------:R-:W-:-:S04]  /*0420*/  IMAD.WIDE R4, R0, 0x4, R10 ;  /* 0x0000000400047825 */ /* 0x000fc800078e020a */
[----:B--2---:R-:W-:Y:S01]  /*0430*/  FADD R19, R2, R7 ;  /* 0x0000000702137221 */ /* 0x004fe20000000000 */
[----:B------:R-:W-:-:S04]  /*0440*/  IMAD.WIDE R6, R0, 0x4, R12 ;  /* 0x0000000400067825 */ /* 0x000fc800078e020c */
[----:B------:R0:W-:Y:S04]  /*0450*/  STG.E desc[UR4][R16.64], R19 ;  /* 0x0000001310007986 */ /* 0x0001e8000c101904 */
[----:B------:R-:W2:Y:S04]  /*0460*/  LDG.E R2, desc[UR4][R4.64] ;  /* 0x0000000404027981 */ /* 0x000ea8000c1e1900 */
[----:B------:R-:W2:Y:S01]  /*0470*/  LDG.E R15, desc[UR4][R6.64] ;  /* 0x00000004060f7981 */ /* 0x000ea2000c1e1900 */
[----:B------:R-:W-:-:S04]  /*0480*/  IMAD.WIDE R8, R0, 0x4, R16 ;  /* 0x0000000400087825 */ /* 0x000fc800078e0210 */
[----:B------:R-:W-:-:S04]  /*0490*/  IMAD.WIDE R10, R0, 0x4, R4 ;  /* 0x00000004000a7825 */ /* 0x000fc800078e0204 */
[----:B------:R-:W-:-:S04]  /*04a0*/  IMAD.WIDE R12, R0, 0x4, R6 ;  /* 0x00000004000c7825 */ /* 0x000fc800078e0206 */
[----:B--2---:R-:W-:-:S05]  /*04b0*/  FADD R21, R2, R15 ;  /* 0x0000000f02157221 */ /* 0x004fca0000000000 */
        /* <DEDUP_REMOVED lines=8> */
[----:B------:R-:W1:Y:S04]  /*0540*/  LDG.E R4, desc[UR4][R4.64] ;  /* 0x0000000404047981 */ /* 0x000e68000c1e1900 */
[----:B------:R-:W1:Y:S01]  /*0550*/  LDG.E R7, desc[UR4][R6.64] ;  /* 0x0000000406077981 */ /* 0x000e62000c1e1900 */
[C---:B0-----:R-:W-:Y:S01]  /*0560*/  IMAD.WIDE R16, R0.reuse, 0x4, R14 ;  /* 0x0000000400107825 */ /* 0x041fe200078e020e */
[----:B------:R-:W-:-:S04]  /*0570*/  LEA R3, R0, R3, 0x2 ;  /* 0x0000000300037211 */ /* 0x000fc800078e10ff */
[----:B------:R-:W-:Y:S01]  /*0580*/  ISETP.GE.AND P0, PT, R3, 0x19, PT ;  /* 0x000000190300780c */ /* 0x000fe20003f06270 */
[----:B-1----:R-:W-:-:S05]  /*0590*/  FADD R9, R4, R7 ;  /* 0x0000000704097221 */ /* 0x002fca0000000000 */
[----:B------:R2:W-:Y:S07]  /*05a0*/  STG.E desc[UR4][R16.64], R9 ;  /* 0x0000000910007986 */ /* 0x0005ee000c101904 */
[----:B------:R-:W-:Y:S05]  /*05b0*/  @!P0 BRA `(.L_x_3) ;  /* 0xfffffffc00788947 */ /* 0x000fea000383ffff */
[----:B------:R-:W-:Y:S05]  /*05c0*/  EXIT ;  /* 0x000000000000794d */ /* 0x000fea0003800000 */
.L_x_4:
[----:B------:R-:W-:-:S00]  /*05d0*/  BRA `(.L_x_4) ;  /* 0xfffffffc00fc7947 */ /* 0x000fc0000383ffff */
[----:B------:R-:W-:-:S00]  /*05e0*/  NOP ;  /* 0x0000000000007918 */ /* 0x000fc00000000000 */
        /* <DEDUP_REMOVED lines=9> */
.L_x_5:


//--------------------- .nv.shared.reserved.0     --------------------------
	.section	.nv.shared.reserved.0,"aw",@nobits
	.weak		__nv_reservedSMEM_offset_0_alias
	.size		__nv_reservedSMEM_offset_0_alias, 0, 64
	.other		__nv_reservedSMEM_offset_0_alias,@"STO_CUDA_RESERVED_SHARED STV_DEFAULT"
__nv_reservedSMEM_offset_0_alias:
	.zero		0
	.zero		64


//--------------------- .nv.constant0._Z3addPfS_S_ --------------------------
	.section	.nv.constant0._Z3addPfS_S_,"a",@progbits
	.sectionflags	@""
	.align	4
.nv.constant0._Z3addPfS_S_:
	.zero		920


//--------------------- SYMBOLS --------------------------

	.type		.nv.reservedSmem.offset0,@object
	.size		.nv.reservedSmem.offset0,0x4
